	.headerflags	@"EF_CUDA_TEXMODE_UNIFIED EF_CUDA_64BIT_ADDRESS EF_CUDA_ACCELERATORS EF_CUDA_SM90 EF_CUDA_VIRTUAL_SM(EF_CUDA_SM90)"
	.elftype	@"ET_EXEC"


//--------------------- .nv.info                  --------------------------
	.section	.nv.info,"",@"SHT_CUDA_INFO"
	.align	4


	//----- nvinfo : EIATTR_REGCOUNT
	.align		4
        /*0000*/ 	.byte	0x04, 0x2f
        /*0002*/ 	.short	(.L_1 - .L_0)
	.align		4
.L_0:
        /*0004*/ 	.word	index@(triton_poi_fused_clone_8)
        /*0008*/ 	.word	0x0000000e


	//----- nvinfo : EIATTR_MIN_STACK_SIZE
	.align		4
.L_1:
        /*000c*/ 	.byte	0x04, 0x12
        /*000e*/ 	.short	(.L_3 - .L_2)
	.align		4
.L_2:
        /*0010*/ 	.word	index@(triton_poi_fused_clone_8)
        /*0014*/ 	.word	0x00000000


	//----- nvinfo : EIATTR_FRAME_SIZE
	.align		4
.L_3:
        /*0018*/ 	.byte	0x04, 0x11
        /*001a*/ 	.short	(.L_5 - .L_4)
	.align		4
.L_4:
        /*001c*/ 	.word	index@(triton_poi_fused_clone_8)
        /*0020*/ 	.word	0x00000000


	//----- nvinfo : EIATTR_MIN_STACK_SIZE
	.align		4
.L_5:
        /*0024*/ 	.byte	0x04, 0x12
        /*0026*/ 	.short	(.L_7 - .L_6)
	.align		4
.L_6:
        /*0028*/ 	.word	index@(triton_poi_fused_clone_8)
        /*002c*/ 	.word	0x00000000
.L_7:


//--------------------- .nv.info.triton_poi_fused_clone_8 --------------------------
	.section	.nv.info.triton_poi_fused_clone_8,"",@"SHT_CUDA_INFO"
	.sectionflags	@""
	.align	4


	//----- nvinfo : EIATTR_CUDA_API_VERSION
	.align		4
        /*0000*/ 	.byte	0x04, 0x37
        /*0002*/ 	.short	(.L_9 - .L_8)
.L_8:
        /*0004*/ 	.word	0x0000007c


	//----- nvinfo : EIATTR_KPARAM_INFO
	.align		4
.L_9:
        /*0008*/ 	.byte	0x04, 0x17
        /*000a*/ 	.short	(.L_11 - .L_10)
.L_10:
        /*000c*/ 	.word	0x00000000
        /*0010*/ 	.short	0x0002
        /*0012*/ 	.short	0x0010
        /*0014*/ 	.byte	0x00, 0xf0, 0x11, 0x00


	//----- nvinfo : EIATTR_KPARAM_INFO
	.align		4
.L_11:
        /*0018*/ 	.byte	0x04, 0x17
        /*001a*/ 	.short	(.L_13 - .L_12)
.L_12:
        /*001c*/ 	.word	0x00000000
        /*0020*/ 	.short	0x0001
        /*0022*/ 	.short	0x0008
        /*0024*/ 	.byte	0x00, 0xf4, 0x21, 0x00


	//----- nvinfo : EIATTR_KPARAM_INFO
	.align		4
.L_13:
        /*0028*/ 	.byte	0x04, 0x17
        /*002a*/ 	.short	(.L_15 - .L_14)
.L_14:
        /*002c*/ 	.word	0x00000000
        /*0030*/ 	.short	0x0000
        /*0032*/ 	.short	0x0000
        /*0034*/ 	.byte	0x00, 0xf4, 0x21, 0x00


	//----- nvinfo : EIATTR_SPARSE_MMA_MASK
	.align		4
.L_15:
        /*0038*/ 	.byte	0x03, 0x50
        /*003a*/ 	.short	0x0000


	//----- nvinfo : EIATTR_MAXREG_COUNT
	.align		4
        /*003c*/ 	.byte	0x03, 0x1b
        /*003e*/ 	.short	0x00ff


	//----- nvinfo : EIATTR_EXIT_INSTR_OFFSETS
	.align		4
        /*0040*/ 	.byte	0x04, 0x1c
        /*0042*/ 	.short	(.L_17 - .L_16)


	//   ....[0]....
.L_16:
        /*0044*/ 	.word	0x00000200


	//   ....[1]....
        /*0048*/ 	.word	0x00000220


	//----- nvinfo : EIATTR_REQNTID
	.align		4
.L_17:
        /*004c*/ 	.byte	0x04, 0x10
        /*004e*/ 	.short	(.L_19 - .L_18)
.L_18:
        /*0050*/ 	.word	0x00000020
        /*0054*/ 	.word	0x00000001
        /*0058*/ 	.word	0x00000001


	//----- nvinfo : EIATTR_CRS_STACK_SIZE
	.align		4
.L_19:
        /*005c*/ 	.byte	0x04, 0x1e
        /*005e*/ 	.short	(.L_21 - .L_20)
.L_20:
        /*0060*/ 	.word	0x00000000


	//----- nvinfo : EIATTR_CBANK_PARAM_SIZE
	.align		4
.L_21:
        /*0064*/ 	.byte	0x03, 0x19
        /*0066*/ 	.short	0x0014


	//----- nvinfo : EIATTR_PARAM_CBANK
	.align		4
        /*0068*/ 	.byte	0x04, 0x0a
        /*006a*/ 	.short	(.L_23 - .L_22)
	.align		4
.L_22:
        /*006c*/ 	.word	index@(.nv.constant0.triton_poi_fused_clone_8)
        /*0070*/ 	.short	0x0210
        /*0072*/ 	.short	0x0014


	//----- nvinfo : EIATTR_SW_WAR
	.align		4
.L_23:
        /*0074*/ 	.byte	0x04, 0x36
        /*0076*/ 	.short	(.L_25 - .L_24)
.L_24:
        /*0078*/ 	.word	0x00000008
.L_25:


//--------------------- .nv.callgraph             --------------------------
	.section	.nv.callgraph,"",@"SHT_CUDA_CALLGRAPH"
	.align	4
	.sectionentsize	8
	.align		4
        /*0000*/ 	.word	0x00000000
	.align		4
        /*0004*/ 	.word	0xffffffff
	.align		4
        /*0008*/ 	.word	0x00000000
	.align		4
        /*000c*/ 	.word	0xfffffffe
	.align		4
        /*0010*/ 	.word	0x00000000
	.align		4
        /*0014*/ 	.word	0xfffffffd
	.align		4
        /*0018*/ 	.word	0x00000000
	.align		4
        /*001c*/ 	.word	0xfffffffc


//--------------------- .text.triton_poi_fused_clone_8 --------------------------
	.section	.text.triton_poi_fused_clone_8,"ax",@progbits
	.align	128
        .global         triton_poi_fused_clone_8
        .type           triton_poi_fused_clone_8,@function
        .size           triton_poi_fused_clone_8,(.L_x_3 - triton_poi_fused_clone_8)
        .other          triton_poi_fused_clone_8,@"STO_CUDA_ENTRY STV_DEFAULT"
triton_poi_fused_clone_8:
.text.triton_poi_fused_clone_8:
[----:B------:R-:W0:Y:S02]  /*0000*/  LDC R1, c[0x0][0x28] ;  /* 0x00000a00ff017b82 */ /* 0x000e240000000800 */
[----:B------:R-:W1:Y:S01]  /*0010*/  S2R R0, SR_TID.X ;  /* 0x0000000000007919 */ /* 0x000e620000002100 */
[----:B------:R-:W2:Y:S01]  /*0020*/  LDC.64 R4, c[0x0][0x218] ;  /* 0x00008600ff047b82 */ /* 0x000ea20000000a00 */
[----:B------:R-:W-:Y:S01]  /*0030*/  ULDC.64 UR4, c[0x0][0x208] ;  /* 0x0000820000047ab9 */ /* 0x000fe20000000a00 */
[----:B------:R-:W-:Y:S01]  /*0040*/  BSSY B0, `(.L_x_0) ;  /* 0x000001b000007945 */ /* 0x000fe20003800000 */
[----:B------:R-:W3:Y:S01]  /*0050*/  S2R R7, SR_CTAID.X ;  /* 0x0000000000077919 */ /* 0x000ee20000002500 */
[----:B-1----:R-:W-:Y:S02]  /*0060*/  LOP3.LUT R0, R0, 0x1f, RZ, 0xc0, !PT ;  /* 0x0000001f00007812 */ /* 0x002fe400078ec0ff */
[--C-:B---3--:R-:W-:Y:S02]  /*0070*/  SHF.R.U32.HI R2, RZ, 0x1a, R7.reuse ;  /* 0x0000001aff027819 */ /* 0x108fe40000011607 */
[----:B------:R-:W-:Y:S01]  /*0080*/  SHF.R.S32.HI R3, RZ, 0x1a, R7 ;  /* 0x0000001aff037819 */ /* 0x000fe20000011407 */
[----:B------:R-:W-:Y:S01]  /*0090*/  IMAD R7, R7, 0x20, R0 ;  /* 0x0000002007077824 */ /* 0x000fe200078e0200 */
[----:B------:R-:W-:-:S02]  /*00a0*/  SGXT.U32 R0, R2, 0x1 ;  /* 0x000000010200781a */ /* 0x000fc40000000000 */
[----:B------:R-:W-:Y:S01]  /*00b0*/  SGXT R2, R3, 0x1 ;  /* 0x000000010302781a */ /* 0x000fe20000000200 */
[C---:B--2---:R-:W-:Y:S01]  /*00c0*/  IMAD.WIDE R4, R7.reuse, 0x4, R4 ;  /* 0x0000000407047825 */ /* 0x044fe200078e0204 */
[C---:B------:R-:W-:Y:S02]  /*00d0*/  ISETP.GE.AND P0, PT, R7.reuse, 0x20, PT ;  /* 0x000000200700780c */ /* 0x040fe40003f06270 */
[----:B------:R-:W-:Y:S01]  /*00e0*/  LEA.HI R6, R2, R7, RZ, 0x2 ;  /* 0x0000000702067211 */ /* 0x000fe200078f10ff */
[----:B------:R-:W-:Y:S01]  /*00f0*/  IMAD.IADD R0, R7, 0x1, R0 ;  /* 0x0000000107007824 */ /* 0x000fe200078e0200 */
[----:B------:R-:W1:Y:S03]  /*0100*/  LDC.64 R2, c[0x0][0x210] ;  /* 0x00008400ff027b82 */ /* 0x000e660000000a00 */
[----:B------:R-:W-:Y:S01]  /*0110*/  IMAD.SHL.U32 R8, R6, 0x4, RZ ;  /* 0x0000000406087824 */ /* 0x000fe200078e00ff */
[----:B------:R-:W-:-:S04]  /*0120*/  SHF.R.S32.HI R9, RZ, 0x1, R0 ;  /* 0x00000001ff097819 */ /* 0x000fc80000011400 */
[C---:B------:R-:W-:Y:S02]  /*0130*/  LEA.HI R6, R0.reuse, R9, RZ, 0x1 ;  /* 0x0000000900067211 */ /* 0x040fe400078f08ff */
[----:B------:R-:W-:Y:S02]  /*0140*/  LOP3.LUT R0, R0, 0xfffffffe, RZ, 0xc0, !PT ;  /* 0xfffffffe00007812 */ /* 0x000fe400078ec0ff */
[----:B------:R-:W-:Y:S02]  /*0150*/  LOP3.LUT R8, R8, 0xfffffff0, RZ, 0xc0, !PT ;  /* 0xfffffff008087812 */ /* 0x000fe400078ec0ff */
[----:B------:R-:W-:Y:S02]  /*0160*/  LOP3.LUT R6, R6, 0x3ffffffe, RZ, 0xc0, !PT ;  /* 0x3ffffffe06067812 */ /* 0x000fe400078ec0ff */
[----:B------:R-:W-:Y:S01]  /*0170*/  IADD3 R11, R8, R7, -R0 ;  /* 0x00000007080b7210 */ /* 0x000fe20007ffe800 */
[----:B------:R-:W-:Y:S02]  /*0180*/  IMAD.MOV.U32 R7, RZ, RZ, RZ ;  /* 0x000000ffff077224 */ /* 0x000fe400078e00ff */
[----:B------:R-:W-:-:S04]  /*0190*/  IMAD.IADD R6, R9, 0x1, -R6 ;  /* 0x0000000109067824 */ /* 0x000fc800078e0a06 */
[----:B------:R-:W-:-:S04]  /*01a0*/  IMAD R6, R6, 0x4, R11 ;  /* 0x0000000406067824 */ /* 0x000fc800078e020b */
[----:B------:R-:W-:-:S04]  /*01b0*/  VIADD R9, R6, 0x2 ;  /* 0x0000000206097836 */ /* 0x000fc80000000000 */
[----:B-1----:R-:W-:Y:S01]  /*01c0*/  IMAD.WIDE R2, R9, 0x4, R2 ;  /* 0x0000000409027825 */ /* 0x002fe200078e0202 */
[----:B------:R-:W-:Y:S06]  /*01d0*/  @P0 BRA `(.L_x_1) ;  /* 0x0000000000040947 */ /* 0x000fec0003800000 */
[----:B------:R1:W5:Y:S02]  /*01e0*/  LDG.E R7, desc[UR4][R2.64] ;  /* 0x0000000402077981 */ /* 0x000364000c1e1900 */
.L_x_1:
[----:B------:R-:W-:Y:S05]  /*01f0*/  BSYNC B0 ;  /* 0x0000000000007941 */ /* 0x000fea0003800000 */
.L_x_0:
[----:B------:R-:W-:Y:S05]  /*0200*/  @P0 EXIT ;  /* 0x000000000000094d */ /* 0x000fea0003800000 */
[----:B-----5:R-:W-:Y:S01]  /*0210*/  STG.E desc[UR4][R4.64], R7 ;  /* 0x0000000704007986 */ /* 0x020fe2000c101904 */
[----:B------:R-:W-:Y:S05]  /*0220*/  EXIT ;  /* 0x000000000000794d */ /* 0x000fea0003800000 */
.L_x_2:
[----:B------:R-:W-:-:S00]  /*0230*/  BRA `(.L_x_2) ;  /* 0xfffffffc00fc7947 */ /* 0x000fc0000383ffff */
[----:B------:R-:W-:-:S00]  /*0240*/  NOP ;  /* 0x0000000000007918 */ /* 0x000fc00000000000 */
        /* <DEDUP_REMOVED lines=11> */
.L_x_3:


//--------------------- .nv.constant0.triton_poi_fused_clone_8 --------------------------
	.section	.nv.constant0.triton_poi_fused_clone_8,"a",@progbits
	.sectionflags	@""
	.align	4
.nv.constant0.triton_poi_fused_clone_8:
	.zero		548
